//
// Generated by NVIDIA NVVM Compiler
//
// Compiler Build ID: CL-36424714
// Cuda compilation tools, release 13.0, V13.0.88
// Based on NVVM 20.0.0
//

.version 9.0
.target sm_100
.address_size 64

	// .globl	_Z3funPi

.visible .entry _Z3funPi(
	.param .u64 .ptr .align 1 _Z3funPi_param_0
)
{
	.reg .b32 	%r<4>;
	.reg .b64 	%rd<5>;

	ld.param.u64 	%rd1, [_Z3funPi_param_0];
	cvta.to.global.u64 	%rd2, %rd1;
	mov.u32 	%r1, %tid.x;
	mul.wide.u32 	%rd3, %r1, 4;
	add.s64 	%rd4, %rd2, %rd3;
	ld.global.u32 	%r2, [%rd4];
	add.s32 	%r3, %r2, 10;
	st.global.u32 	[%rd4], %r3;
	ret;

}


// ===== COMPILED SASS (sm_100) =====

	.target	sm_100

	.elftype	@"ET_EXEC"


//--------------------- .note.nv.tkinfo           --------------------------
	.section	.note.nv.tkinfo,"",@"SHT_NOTE"
	.sectionflags	@"SHF_NOTE_NV_TKINFO"
	.tkinfo
        /*0018*/ 	.word	0x00000002
        /*0030*/ 	.string	""
        /*0030*/ 	.string	"ptxas"
        /*0030*/ 	.string	"Cuda compilation tools, release 13.0, V13.0.88"
        /*0030*/ 	.string	"Build cuda_13.0.r13.0/compiler.36424714_0"
        /*0030*/ 	.string	"-arch sm_100 -m 64 "



//--------------------- .note.nv.cuinfo           --------------------------
	.section	.note.nv.cuinfo,"",@"SHT_NOTE"
	.sectionflags	@"SHF_NOTE_NV_CUINFO"
        /*0018*/ 	.short	0x0002
        /*001a*/ 	.short	0x0064
        /*001c*/ 	.short	0x0082
	.zero		2


//--------------------- .nv.info                  --------------------------
	.section	.nv.info,"",@"SHT_CUDA_INFO"
	.align	4


	//----- nvinfo : EIATTR_REGCOUNT
	.align		4
        /*0000*/ 	.byte	0x04, 0x2f
        /*0002*/ 	.short	(.L_1 - .L_0)
	.align		4
.L_0:
        /*0004*/ 	.word	index@(_Z3funPi)
        /*0008*/ 	.word	0x00000008


	//----- nvinfo : EIATTR_FRAME_SIZE
	.align		4
.L_1:
        /*000c*/ 	.byte	0x04, 0x11
        /*000e*/ 	.short	(.L_3 - .L_2)
	.align		4
.L_2:
        /*0010*/ 	.word	index@(_Z3funPi)
        /*0014*/ 	.word	0x00000000


	//----- nvinfo : EIATTR_MIN_STACK_SIZE
	.align		4
.L_3:
        /*0018*/ 	.byte	0x04, 0x12
        /*001a*/ 	.short	(.L_5 - .L_4)
	.align		4
.L_4:
        /*001c*/ 	.word	index@(_Z3funPi)
        /*0020*/ 	.word	0x00000000
.L_5:


//--------------------- .nv.compat                --------------------------
	.section	.nv.compat,"",@"SHT_CUDA_COMPAT_INFO"
	.align	4
        /*0000*/ 	.byte	0x02, 0x09, 0x00, 0x00, 0x02, 0x02, 0x01, 0x00, 0x02, 0x05, 0x05, 0x00, 0x03, 0x07, 0x01, 0x01
        /*0010*/ 	.byte	0x02, 0x03, 0x00, 0x00, 0x02, 0x06, 0x01, 0x00, 0x04, 0x0b, 0x08, 0x00, 0x09, 0x00, 0x00, 0x00
        /*0020*/ 	.byte	0x00, 0x00, 0x00, 0x00


//--------------------- .nv.info._Z3funPi         --------------------------
	.section	.nv.info._Z3funPi,"",@"SHT_CUDA_INFO"
	.sectionflags	@""
	.align	4


	//----- nvinfo : EIATTR_CUDA_API_VERSION
	.align		4
        /*0000*/ 	.byte	0x04, 0x37
        /*0002*/ 	.short	(.L_7 - .L_6)
.L_6:
        /*0004*/ 	.word	0x00000082


	//----- nvinfo : EIATTR_KPARAM_INFO
	.align		4
.L_7:
        /*0008*/ 	.byte	0x04, 0x17
        /*000a*/ 	.short	(.L_9 - .L_8)
.L_8:
        /*000c*/ 	.word	0x00000000
        /*0010*/ 	.short	0x0000
        /*0012*/ 	.short	0x0000
        /*0014*/ 	.byte	0x00, 0xf5, 0x21, 0x00


	//----- nvinfo : EIATTR_SPARSE_MMA_MASK
	.align		4
.L_9:
        /*0018*/ 	.byte	0x03, 0x50
        /*001a*/ 	.short	0x0000


	//----- nvinfo : EIATTR_MAXREG_COUNT
	.align		4
        /*001c*/ 	.byte	0x03, 0x1b
        /*001e*/ 	.short	0x00ff


	//----- nvinfo : EIATTR_MERCURY_ISA_VERSION
	.align		4
        /*0020*/ 	.byte	0x03, 0x5f
        /*0022*/ 	.short	0x0101


	//----- nvinfo : EIATTR_VRC_CTA_INIT_COUNT
	.align		4
        /*0024*/ 	.byte	0x02, 0x4a
	.zero		1
	.zero		1


	//----- nvinfo : EIATTR_EXIT_INSTR_OFFSETS
	.align		4
        /*0028*/ 	.byte	0x04, 0x1c
        /*002a*/ 	.short	(.L_11 - .L_10)


	//   ....[0]....
.L_10:
        /*002c*/ 	.word	0x00000080


	//----- nvinfo : EIATTR_CBANK_PARAM_SIZE
	.align		4
.L_11:
        /*0030*/ 	.byte	0x03, 0x19
        /*0032*/ 	.short	0x0008


	//----- nvinfo : EIATTR_PARAM_CBANK
	.align		4
        /*0034*/ 	.byte	0x04, 0x0a
        /*0036*/ 	.short	(.L_13 - .L_12)
	.align		4
.L_12:
        /*0038*/ 	.word	index@(.nv.constant0._Z3funPi)
        /*003c*/ 	.short	0x0380
        /*003e*/ 	.short	0x0008


	//----- nvinfo : EIATTR_SW_WAR
	.align		4
.L_13:
        /*0040*/ 	.byte	0x04, 0x36
        /*0042*/ 	.short	(.L_15 - .L_14)
.L_14:
        /*0044*/ 	.word	0x00000008
.L_15:


//--------------------- .nv.callgraph             --------------------------
	.section	.nv.callgraph,"",@"SHT_CUDA_CALLGRAPH"
	.align	4
	.sectionentsize	8
	.align		4
        /*0000*/ 	.word	0x00000000
	.align		4
        /*0004*/ 	.word	0xffffffff
	.align		4
        /*0008*/ 	.word	0x00000000
	.align		4
        /*000c*/ 	.word	0xfffffffe
	.align		4
        /*0010*/ 	.word	0x00000000
	.align		4
        /*0014*/ 	.word	0xfffffffd
	.align		4
        /*0018*/ 	.word	0x00000000
	.align		4
        /*001c*/ 	.word	0xfffffffc


//--------------------- .text._Z3funPi            --------------------------
	.section	.text._Z3funPi,"ax",@progbits
	.align	128
        .global         _Z3funPi
        .type           _Z3funPi,@function
        .size           _Z3funPi,(.L_x_1 - _Z3funPi)
        .other          _Z3funPi,@"STO_CUDA_ENTRY STV_DEFAULT"
_Z3funPi:
.text._Z3funPi:
[----:B------:R-:W-:Y:S01]  /*0000*/  LDC R1, c[0x0][0x37c] ;  /* 0x0000df00ff017b82 */ /* 0x000fe20000000800 */
[----:B------:R-:W0:Y:S07]  /*0010*/  S2R R5, SR_TID.X ;  /* 0x0000000000057919 */ /* 0x000e2e0000002100 */
[----:B------:R-:W0:Y:S01]  /*0020*/  LDC.64 R2, c[0x0][0x380] ;  /* 0x0000e000ff027b82 */ /* 0x000e220000000a00 */
[----:B------:R-:W1:Y:S01]  /*0030*/  LDCU.64 UR4, c[0x0][0x358] ;  /* 0x00006b00ff0477ac */ /* 0x000e620008000a00 */
[----:B0-----:R-:W-:-:S05]  /*0040*/  IMAD.WIDE.U32 R2, R5, 0x4, R2 ;  /* 0x0000000405027825 */ /* 0x001fca00078e0002 */
[----:B-1----:R-:W2:Y:S02]  /*0050*/  LDG.E R0, desc[UR4][R2.64] ;  /* 0x0000000402007981 */ /* 0x002ea4000c1e1900 */
[----:B--2---:R-:W-:-:S05]  /*0060*/  IADD3 R5, PT, PT, R0, 0xa, RZ ;  /* 0x0000000a00057810 */ /* 0x004fca0007ffe0ff */
[----:B------:R-:W-:Y:S01]  /*0070*/  STG.E desc[UR4][R2.64], R5 ;  /* 0x0000000502007986 */ /* 0x000fe2000c101904 */
[----:B------:R-:W-:Y:S05]  /*0080*/  EXIT ;  /* 0x000000000000794d */ /* 0x000fea0003800000 */
.L_x_0:
[----:B------:R-:W-:-:S00]  /*0090*/  BRA `(.L_x_0) ;  /* 0xfffffffc00fc7947 */ /* 0x000fc0000383ffff */
[----:B------:R-:W-:-:S00]  /*00a0*/  NOP ;  /* 0x0000000000007918 */ /* 0x000fc00000000000 */
        /* <DEDUP_REMOVED lines=13> */
.L_x_1:


//--------------------- .nv.shared.reserved.0     --------------------------
	.section	.nv.shared.reserved.0,"aw",@nobits
	.weak		__nv_reservedSMEM_offset_0_alias
	.size		__nv_reservedSMEM_offset_0_alias, 0, 64
	.other		__nv_reservedSMEM_offset_0_alias,@"STO_CUDA_RESERVED_SHARED STV_DEFAULT"
__nv_reservedSMEM_offset_0_alias:
	.zero		0
	.zero		64


//--------------------- .nv.constant0._Z3funPi    --------------------------
	.section	.nv.constant0._Z3funPi,"a",@progbits
	.sectionflags	@""
	.align	4
.nv.constant0._Z3funPi:
	.zero		904


//--------------------- SYMBOLS --------------------------

	.type		.nv.reservedSmem.offset0,@object
	.size		.nv.reservedSmem.offset0,0x4
